//
// Generated by NVIDIA NVVM Compiler
//
// Compiler Build ID: CL-36424714
// Cuda compilation tools, release 13.0, V13.0.88
// Based on NVVM 20.0.0
//

.version 9.0
.target sm_100
.address_size 64

	// .globl	_Z25matrixMulTensorCoreKernelP6__halfS0_Pfi

.visible .entry _Z25matrixMulTensorCoreKernelP6__halfS0_Pfi(
	.param .u64 .ptr .align 1 _Z25matrixMulTensorCoreKernelP6__halfS0_Pfi_param_0,
	.param .u64 .ptr .align 1 _Z25matrixMulTensorCoreKernelP6__halfS0_Pfi_param_1,
	.param .u64 .ptr .align 1 _Z25matrixMulTensorCoreKernelP6__halfS0_Pfi_param_2,
	.param .u32 _Z25matrixMulTensorCoreKernelP6__halfS0_Pfi_param_3
)
{
	.reg .pred 	%p<6>;
	.reg .b32 	%r<146>;
	.reg .b32 	%f<125>;
	.reg .b64 	%rd<38>;

	ld.param.u64 	%rd7, [_Z25matrixMulTensorCoreKernelP6__halfS0_Pfi_param_0];
	ld.param.u32 	%r35, [_Z25matrixMulTensorCoreKernelP6__halfS0_Pfi_param_3];
	cvta.to.global.u64 	%rd1, %rd7;
	mov.u32 	%r36, %ctaid.y;
	mov.u32 	%r37, %ntid.y;
	mov.u32 	%r38, %tid.y;
	mad.lo.s32 	%r39, %r36, %r37, %r38;
	mov.u32 	%r40, %ctaid.x;
	mov.u32 	%r41, %ntid.x;
	mov.u32 	%r42, %tid.x;
	mad.lo.s32 	%r43, %r40, %r41, %r42;
	shr.u32 	%r44, %r39, 1;
	and.b32  	%r1, %r44, 134217712;
	shr.u32 	%r45, %r43, 1;
	and.b32  	%r2, %r45, 2147483632;
	setp.lt.s32 	%p1, %r35, 1;
	mov.f32 	%f117, 0f00000000;
	mov.f32 	%f118, %f117;
	mov.f32 	%f119, %f117;
	mov.f32 	%f120, %f117;
	mov.f32 	%f121, %f117;
	mov.f32 	%f122, %f117;
	mov.f32 	%f123, %f117;
	mov.f32 	%f124, %f117;
	@%p1 bra 	$L__BB0_7;
	mul.lo.s32 	%r140, %r35, %r1;
	add.s32 	%r47, %r35, -1;
	shr.u32 	%r48, %r47, 4;
	add.s32 	%r4, %r48, 1;
	and.b32  	%r5, %r4, 3;
	setp.lt.u32 	%p2, %r35, 49;
	mov.b32 	%r142, 0;
	mov.f32 	%f117, 0f00000000;
	@%p2 bra 	$L__BB0_4;
	mul.wide.u32 	%rd8, %r140, 2;
	add.s64 	%rd9, %rd8, %rd1;
	add.s64 	%rd37, %rd9, 64;
	shl.b32 	%r50, %r35, 5;
	add.s32 	%r139, %r50, %r2;
	mad.lo.s32 	%r138, %r35, 48, %r2;
	shl.b32 	%r51, %r35, 4;
	add.s32 	%r137, %r51, %r2;
	and.b32  	%r52, %r4, 536870908;
	neg.s32 	%r135, %r52;
	mov.b32 	%r142, 0;
	mov.f32 	%f117, 0f00000000;
	mov.u32 	%r136, %r2;
	mov.f32 	%f118, %f117;
	mov.f32 	%f119, %f117;
	mov.f32 	%f120, %f117;
	mov.f32 	%f121, %f117;
	mov.f32 	%f122, %f117;
	mov.f32 	%f123, %f117;
	mov.f32 	%f124, %f117;
$L__BB0_3:
	ld.param.u64 	%rd34, [_Z25matrixMulTensorCoreKernelP6__halfS0_Pfi_param_1];
	mul.wide.u32 	%rd10, %r140, 2;
	add.s64 	%rd11, %rd1, %rd10;
	wmma.load.a.sync.aligned.row.m16n16k16.global.f16 	{%r53, %r54, %r55, %r56, %r57, %r58, %r59, %r60}, [%rd11], %r35;
	cvta.to.global.u64 	%rd12, %rd34;
	mul.wide.u32 	%rd13, %r136, 2;
	add.s64 	%rd14, %rd12, %rd13;
	wmma.load.b.sync.aligned.col.m16n16k16.global.f16 	{%r61, %r62, %r63, %r64, %r65, %r66, %r67, %r68}, [%rd14], %r35;
	wmma.mma.sync.aligned.row.col.m16n16k16.f32.f32 {%f61, %f62, %f63, %f64, %f65, %f66, %f67, %f68}, {%r53, %r54, %r55, %r56, %r57, %r58, %r59, %r60}, {%r61, %r62, %r63, %r64, %r65, %r66, %r67, %r68}, {%f124, %f123, %f122, %f121, %f120, %f119, %f118, %f117};
	add.s64 	%rd15, %rd37, -32;
	wmma.load.a.sync.aligned.row.m16n16k16.global.f16 	{%r69, %r70, %r71, %r72, %r73, %r74, %r75, %r76}, [%rd15], %r35;
	mul.wide.u32 	%rd16, %r137, 2;
	add.s64 	%rd17, %rd12, %rd16;
	wmma.load.b.sync.aligned.col.m16n16k16.global.f16 	{%r77, %r78, %r79, %r80, %r81, %r82, %r83, %r84}, [%rd17], %r35;
	wmma.mma.sync.aligned.row.col.m16n16k16.f32.f32 {%f69, %f70, %f71, %f72, %f73, %f74, %f75, %f76}, {%r69, %r70, %r71, %r72, %r73, %r74, %r75, %r76}, {%r77, %r78, %r79, %r80, %r81, %r82, %r83, %r84}, {%f61, %f62, %f63, %f64, %f65, %f66, %f67, %f68};
	wmma.load.a.sync.aligned.row.m16n16k16.global.f16 	{%r85, %r86, %r87, %r88, %r89, %r90, %r91, %r92}, [%rd37], %r35;
	mul.wide.u32 	%rd18, %r139, 2;
	add.s64 	%rd19, %rd12, %rd18;
	wmma.load.b.sync.aligned.col.m16n16k16.global.f16 	{%r93, %r94, %r95, %r96, %r97, %r98, %r99, %r100}, [%rd19], %r35;
	wmma.mma.sync.aligned.row.col.m16n16k16.f32.f32 {%f77, %f78, %f79, %f80, %f81, %f82, %f83, %f84}, {%r85, %r86, %r87, %r88, %r89, %r90, %r91, %r92}, {%r93, %r94, %r95, %r96, %r97, %r98, %r99, %r100}, {%f69, %f70, %f71, %f72, %f73, %f74, %f75, %f76};
	add.s64 	%rd20, %rd37, 32;
	wmma.load.a.sync.aligned.row.m16n16k16.global.f16 	{%r101, %r102, %r103, %r104, %r105, %r106, %r107, %r108}, [%rd20], %r35;
	mul.wide.u32 	%rd21, %r138, 2;
	add.s64 	%rd22, %rd12, %rd21;
	wmma.load.b.sync.aligned.col.m16n16k16.global.f16 	{%r109, %r110, %r111, %r112, %r113, %r114, %r115, %r116}, [%rd22], %r35;
	wmma.mma.sync.aligned.row.col.m16n16k16.f32.f32 {%f124, %f123, %f122, %f121, %f120, %f119, %f118, %f117}, {%r101, %r102, %r103, %r104, %r105, %r106, %r107, %r108}, {%r109, %r110, %r111, %r112, %r113, %r114, %r115, %r116}, {%f77, %f78, %f79, %f80, %f81, %f82, %f83, %f84};
	add.s32 	%r142, %r142, 64;
	add.s64 	%rd37, %rd37, 128;
	add.s32 	%r140, %r140, 64;
	shl.b32 	%r117, %r35, 6;
	add.s32 	%r139, %r139, %r117;
	add.s32 	%r138, %r138, %r117;
	add.s32 	%r137, %r137, %r117;
	add.s32 	%r136, %r136, %r117;
	add.s32 	%r135, %r135, 4;
	setp.ne.s32 	%p3, %r135, 0;
	@%p3 bra 	$L__BB0_3;
$L__BB0_4:
	setp.eq.s32 	%p4, %r5, 0;
	@%p4 bra 	$L__BB0_7;
	mad.lo.s32 	%r145, %r142, %r35, %r2;
	shl.b32 	%r26, %r35, 4;
	mad.lo.s32 	%r144, %r35, %r1, %r142;
	neg.s32 	%r143, %r5;
$L__BB0_6:
	.pragma "nounroll";
	ld.param.u64 	%rd35, [_Z25matrixMulTensorCoreKernelP6__halfS0_Pfi_param_1];
	mul.wide.u32 	%rd23, %r144, 2;
	add.s64 	%rd24, %rd1, %rd23;
	wmma.load.a.sync.aligned.row.m16n16k16.global.f16 	{%r118, %r119, %r120, %r121, %r122, %r123, %r124, %r125}, [%rd24], %r35;
	cvta.to.global.u64 	%rd25, %rd35;
	mul.wide.u32 	%rd26, %r145, 2;
	add.s64 	%rd27, %rd25, %rd26;
	wmma.load.b.sync.aligned.col.m16n16k16.global.f16 	{%r126, %r127, %r128, %r129, %r130, %r131, %r132, %r133}, [%rd27], %r35;
	wmma.mma.sync.aligned.row.col.m16n16k16.f32.f32 {%f124, %f123, %f122, %f121, %f120, %f119, %f118, %f117}, {%r118, %r119, %r120, %r121, %r122, %r123, %r124, %r125}, {%r126, %r127, %r128, %r129, %r130, %r131, %r132, %r133}, {%f124, %f123, %f122, %f121, %f120, %f119, %f118, %f117};
	add.s32 	%r145, %r145, %r26;
	add.s32 	%r144, %r144, 16;
	add.s32 	%r143, %r143, 1;
	setp.ne.s32 	%p5, %r143, 0;
	@%p5 bra 	$L__BB0_6;
$L__BB0_7:
	ld.param.u64 	%rd36, [_Z25matrixMulTensorCoreKernelP6__halfS0_Pfi_param_2];
	cvta.to.global.u64 	%rd28, %rd36;
	mul.lo.s32 	%r134, %r35, %r1;
	cvt.s64.s32 	%rd29, %r134;
	cvt.u64.u32 	%rd30, %r2;
	add.s64 	%rd31, %rd29, %rd30;
	shl.b64 	%rd32, %rd31, 2;
	add.s64 	%rd33, %rd28, %rd32;
	wmma.store.d.sync.aligned.row.m16n16k16.global.f32 	[%rd33], {%f124, %f123, %f122, %f121, %f120, %f119, %f118, %f117}, %r35;
	ret;

}


// ===== COMPILED SASS (sm_100) =====

	.target	sm_100

	.elftype	@"ET_EXEC"


//--------------------- .note.nv.tkinfo           --------------------------
	.section	.note.nv.tkinfo,"",@"SHT_NOTE"
	.sectionflags	@"SHF_NOTE_NV_TKINFO"
	.tkinfo
        /*0018*/ 	.word	0x00000002
        /*0030*/ 	.string	""
        /*0030*/ 	.string	"ptxas"
        /*0030*/ 	.string	"Cuda compilation tools, release 13.0, V13.0.88"
        /*0030*/ 	.string	"Build cuda_13.0.r13.0/compiler.36424714_0"
        /*0030*/ 	.string	"-arch sm_100 -m 64 "



//--------------------- .note.nv.cuinfo           --------------------------
	.section	.note.nv.cuinfo,"",@"SHT_NOTE"
	.sectionflags	@"SHF_NOTE_NV_CUINFO"
        /*0018*/ 	.short	0x0002
        /*001a*/ 	.short	0x0064
        /*001c*/ 	.short	0x0082
	.zero		2


//--------------------- .nv.info                  --------------------------
	.section	.nv.info,"",@"SHT_CUDA_INFO"
	.align	4


	//----- nvinfo : EIATTR_REGCOUNT
	.align		4
        /*0000*/ 	.byte	0x04, 0x2f
        /*0002*/ 	.short	(.L_1 - .L_0)
	.align		4
.L_0:
        /*0004*/ 	.word	index@(_Z25matrixMulTensorCoreKernelP6__halfS0_Pfi)
        /*0008*/ 	.word	0x00000028


	//----- nvinfo : EIATTR_FRAME_SIZE
	.align		4
.L_1:
        /*000c*/ 	.byte	0x04, 0x11
        /*000e*/ 	.short	(.L_3 - .L_2)
	.align		4
.L_2:
        /*0010*/ 	.word	index@(_Z25matrixMulTensorCoreKernelP6__halfS0_Pfi)
        /*0014*/ 	.word	0x00000000


	//----- nvinfo : EIATTR_MIN_STACK_SIZE
	.align		4
.L_3:
        /*0018*/ 	.byte	0x04, 0x12
        /*001a*/ 	.short	(.L_5 - .L_4)
	.align		4
.L_4:
        /*001c*/ 	.word	index@(_Z25matrixMulTensorCoreKernelP6__halfS0_Pfi)
        /*0020*/ 	.word	0x00000000
.L_5:


//--------------------- .nv.compat                --------------------------
	.section	.nv.compat,"",@"SHT_CUDA_COMPAT_INFO"
	.align	4
        /*0000*/ 	.byte	0x02, 0x09, 0x00, 0x00, 0x02, 0x02, 0x01, 0x00, 0x02, 0x05, 0x05, 0x00, 0x03, 0x07, 0x01, 0x01
        /*0010*/ 	.byte	0x02, 0x03, 0x00, 0x00, 0x02, 0x06, 0x01, 0x00, 0x04, 0x0b, 0x08, 0x00, 0x09, 0x00, 0x00, 0x00
        /*0020*/ 	.byte	0x00, 0x00, 0x00, 0x00


//--------------------- .nv.info._Z25matrixMulTensorCoreKernelP6__halfS0_Pfi --------------------------
	.section	.nv.info._Z25matrixMulTensorCoreKernelP6__halfS0_Pfi,"",@"SHT_CUDA_INFO"
	.sectionflags	@""
	.align	4


	//----- nvinfo : EIATTR_CUDA_API_VERSION
	.align		4
        /*0000*/ 	.byte	0x04, 0x37
        /*0002*/ 	.short	(.L_7 - .L_6)
.L_6:
        /*0004*/ 	.word	0x00000082


	//----- nvinfo : EIATTR_KPARAM_INFO
	.align		4
.L_7:
        /*0008*/ 	.byte	0x04, 0x17
        /*000a*/ 	.short	(.L_9 - .L_8)
.L_8:
        /*000c*/ 	.word	0x00000000
        /*0010*/ 	.short	0x0003
        /*0012*/ 	.short	0x0018
        /*0014*/ 	.byte	0x00, 0xf0, 0x11, 0x00


	//----- nvinfo : EIATTR_KPARAM_INFO
	.align		4
.L_9:
        /*0018*/ 	.byte	0x04, 0x17
        /*001a*/ 	.short	(.L_11 - .L_10)
.L_10:
        /*001c*/ 	.word	0x00000000
        /*0020*/ 	.short	0x0002
        /*0022*/ 	.short	0x0010
        /*0024*/ 	.byte	0x00, 0xf5, 0x21, 0x00


	//----- nvinfo : EIATTR_KPARAM_INFO
	.align		4
.L_11:
        /*0028*/ 	.byte	0x04, 0x17
        /*002a*/ 	.short	(.L_13 - .L_12)
.L_12:
        /*002c*/ 	.word	0x00000000
        /*0030*/ 	.short	0x0001
        /*0032*/ 	.short	0x0008
        /*0034*/ 	.byte	0x00, 0xf5, 0x21, 0x00


	//----- nvinfo : EIATTR_KPARAM_INFO
	.align		4
.L_13:
        /*0038*/ 	.byte	0x04, 0x17
        /*003a*/ 	.short	(.L_15 - .L_14)
.L_14:
        /*003c*/ 	.word	0x00000000
        /*0040*/ 	.short	0x0000
        /*0042*/ 	.short	0x0000
        /*0044*/ 	.byte	0x00, 0xf5, 0x21, 0x00


	//----- nvinfo : EIATTR_SPARSE_MMA_MASK
	.align		4
.L_15:
        /*0048*/ 	.byte	0x03, 0x50
        /*004a*/ 	.short	0x0000


	//----- nvinfo : EIATTR_WMMA_USED
	.align		4
        /*004c*/ 	.byte	0x01, 0x2b
	.zero		2


	//----- nvinfo : EIATTR_MAXREG_COUNT
	.align		4
        /*0050*/ 	.byte	0x03, 0x1b
        /*0052*/ 	.short	0x00ff


	//----- nvinfo : EIATTR_MERCURY_ISA_VERSION
	.align		4
        /*0054*/ 	.byte	0x03, 0x5f
        /*0056*/ 	.short	0x0101


	//----- nvinfo : EIATTR_VRC_CTA_INIT_COUNT
	.align		4
        /*0058*/ 	.byte	0x02, 0x4a
	.zero		1
	.zero		1


	//----- nvinfo : EIATTR_EXIT_INSTR_OFFSETS
	.align		4
        /*005c*/ 	.byte	0x04, 0x1c
        /*005e*/ 	.short	(.L_17 - .L_16)


	//   ....[0]....
.L_16:
        /*0060*/ 	.word	0x00000bf0


	//----- nvinfo : EIATTR_CBANK_PARAM_SIZE
	.align		4
.L_17:
        /*0064*/ 	.byte	0x03, 0x19
        /*0066*/ 	.short	0x001c


	//----- nvinfo : EIATTR_PARAM_CBANK
	.align		4
        /*0068*/ 	.byte	0x04, 0x0a
        /*006a*/ 	.short	(.L_19 - .L_18)
	.align		4
.L_18:
        /*006c*/ 	.word	index@(.nv.constant0._Z25matrixMulTensorCoreKernelP6__halfS0_Pfi)
        /*0070*/ 	.short	0x0380
        /*0072*/ 	.short	0x001c


	//----- nvinfo : EIATTR_SW_WAR
	.align		4
.L_19:
        /*0074*/ 	.byte	0x04, 0x36
        /*0076*/ 	.short	(.L_21 - .L_20)
.L_20:
        /*0078*/ 	.word	0x00000008
.L_21:


//--------------------- .nv.callgraph             --------------------------
	.section	.nv.callgraph,"",@"SHT_CUDA_CALLGRAPH"
	.align	4
	.sectionentsize	8
	.align		4
        /*0000*/ 	.word	0x00000000
	.align		4
        /*0004*/ 	.word	0xffffffff
	.align		4
        /*0008*/ 	.word	0x00000000
	.align		4
        /*000c*/ 	.word	0xfffffffe
	.align		4
        /*0010*/ 	.word	0x00000000
	.align		4
        /*0014*/ 	.word	0xfffffffd
	.align		4
        /*0018*/ 	.word	0x00000000
	.align		4
        /*001c*/ 	.word	0xfffffffc


//--------------------- .text._Z25matrixMulTensorCoreKernelP6__halfS0_Pfi --------------------------
	.section	.text._Z25matrixMulTensorCoreKernelP6__halfS0_Pfi,"ax",@progbits
	.align	128
        .global         _Z25matrixMulTensorCoreKernelP6__halfS0_Pfi
        .type           _Z25matrixMulTensorCoreKernelP6__halfS0_Pfi,@function
        .size           _Z25matrixMulTensorCoreKernelP6__halfS0_Pfi,(.L_x_5 - _Z25matrixMulTensorCoreKernelP6__halfS0_Pfi)
        .other          _Z25matrixMulTensorCoreKernelP6__halfS0_Pfi,@"STO_CUDA_ENTRY STV_DEFAULT"
_Z25matrixMulTensorCoreKernelP6__halfS0_Pfi:
.text._Z25matrixMulTensorCoreKernelP6__halfS0_Pfi:
[----:B------:R-:W-:Y:S01]  /*0000*/  LDC R1, c[0x0][0x37c] ;  /* 0x0000df00ff017b82 */ /* 0x000fe20000000800 */
[----:B------:R-:W0:Y:S07]  /*0010*/  S2R R3, SR_TID.Y ;  /* 0x0000000000037919 */ /* 0x000e2e0000002200 */
[----:B------:R-:W1:Y:S01]  /*0020*/  LDC R0, c[0x0][0x398] ;  /* 0x0000e600ff007b82 */ /* 0x000e620000000800 */
[----:B------:R-:W2:Y:S01]  /*0030*/  LDCU.64 UR6, c[0x0][0x358] ;  /* 0x00006b00ff0677ac */ /* 0x000ea20008000a00 */
[----:B------:R-:W-:Y:S01]  /*0040*/  CS2R R14, SRZ ;  /* 0x00000000000e7805 */ /* 0x000fe2000001ff00 */
[----:B------:R-:W3:Y:S01]  /*0050*/  S2R R5, SR_TID.X ;  /* 0x0000000000057919 */ /* 0x000ee20000002100 */
[----:B------:R-:W-:-:S02]  /*0060*/  CS2R R12, SRZ ;  /* 0x00000000000c7805 */ /* 0x000fc4000001ff00 */
[----:B------:R-:W-:Y:S02]  /*0070*/  CS2R R10, SRZ ;  /* 0x00000000000a7805 */ /* 0x000fe4000001ff00 */
[----:B------:R-:W-:Y:S01]  /*0080*/  CS2R R8, SRZ ;  /* 0x0000000000087805 */ /* 0x000fe2000001ff00 */
[----:B------:R-:W0:Y:S08]  /*0090*/  S2UR UR4, SR_CTAID.Y ;  /* 0x00000000000479c3 */ /* 0x000e300000002600 */
[----:B------:R-:W0:Y:S08]  /*00a0*/  LDC R2, c[0x0][0x364] ;  /* 0x0000d900ff027b82 */ /* 0x000e300000000800 */
[----:B------:R-:W3:Y:S01]  /*00b0*/  S2UR UR5, SR_CTAID.X ;  /* 0x00000000000579c3 */ /* 0x000ee20000002500 */
[----:B-1----:R-:W-:-:S07]  /*00c0*/  ISETP.GE.AND P0, PT, R0, 0x1, PT ;  /* 0x000000010000780c */ /* 0x002fce0003f06270 */
[----:B------:R-:W3:Y:S01]  /*00d0*/  LDC R4, c[0x0][0x360] ;  /* 0x0000d800ff047b82 */ /* 0x000ee20000000800 */
[----:B0-----:R-:W-:-:S05]  /*00e0*/  IMAD R2, R2, UR4, R3 ;  /* 0x0000000402027c24 */ /* 0x001fca000f8e0203 */
[----:B------:R-:W-:-:S04]  /*00f0*/  SHF.R.U32.HI R2, RZ, 0x1, R2 ;  /* 0x00000001ff027819 */ /* 0x000fc80000011602 */
[----:B------:R-:W-:Y:S01]  /*0100*/  LOP3.LUT R29, R2, 0x7fffff0, RZ, 0xc0, !PT ;  /* 0x07fffff0021d7812 */ /* 0x000fe200078ec0ff */
[----:B---3--:R-:W-:-:S05]  /*0110*/  IMAD R3, R4, UR5, R5 ;  /* 0x0000000504037c24 */ /* 0x008fca000f8e0205 */
[----:B------:R-:W-:-:S04]  /*0120*/  SHF.R.U32.HI R3, RZ, 0x1, R3 ;  /* 0x00000001ff037819 */ /* 0x000fc80000011603 */
[----:B------:R-:W-:Y:S01]  /*0130*/  LOP3.LUT R28, R3, 0x7ffffff0, RZ, 0xc0, !PT ;  /* 0x7ffffff0031c7812 */ /* 0x000fe200078ec0ff */
[----:B--2---:R-:W-:Y:S06]  /*0140*/  @!P0 BRA `(.L_x_0) ;  /* 0x00000008005c8947 */ /* 0x004fec0003800000 */
[C---:B------:R-:W-:Y:S01]  /*0150*/  ISETP.GE.U32.AND P0, PT, R0.reuse, 0x31, PT ;  /* 0x000000310000780c */ /* 0x040fe20003f06070 */
[----:B------:R-:W-:Y:S01]  /*0160*/  VIADD R2, R0, 0xffffffff ;  /* 0xffffffff00027836 */ /* 0x000fe20000000000 */
[----:B------:R-:W-:Y:S01]  /*0170*/  UMOV UR4, URZ ;  /* 0x000000ff00047c82 */ /* 0x000fe20008000000 */
[----:B------:R-:W-:-:S03]  /*0180*/  IMAD.MOV.U32 R15, RZ, RZ, RZ ;  /* 0x000000ffff0f7224 */ /* 0x000fc600078e00ff */
[----:B------:R-:W-:-:S07]  /*0190*/  LEA.HI R16, R2, 0x1, RZ, 0x1c ;  /* 0x0000000102107811 */ /* 0x000fce00078fe0ff */
[----:B------:R-:W-:Y:S05]  /*01a0*/  @!P0 BRA `(.L_x_1) ;  /* 0x00000004009c8947 */ /* 0x000fea0003800000 */
[----:B------:R-:W0:Y:S01]  /*01b0*/  S2R R7, SR_LANEID ;  /* 0x0000000000077919 */ /* 0x000e220000000000 */
[----:B------:R-:W1:Y:S01]  /*01c0*/  LDC.64 R30, c[0x0][0x380] ;  /* 0x0000e000ff1e7b82 */ /* 0x000e620000000a00 */
[----:B------:R-:W-:Y:S01]  /*01d0*/  IMAD R25, R29, R0, RZ ;  /* 0x000000001d197224 */ /* 0x000fe200078e02ff */
[----:B------:R-:W-:Y:S01]  /*01e0*/  SHF.R.U32.HI R6, RZ, 0x1, R0 ;  /* 0x00000001ff067819 */ /* 0x000fe20000011600 */
[----:B------:R-:W-:Y:S01]  /*01f0*/  IMAD.MOV.U32 R5, RZ, RZ, RZ ;  /* 0x000000ffff057224 */ /* 0x000fe200078e00ff */
[----:B------:R-:W-:Y:S01]  /*0200*/  LOP3.LUT R16, R16, 0x1ffffffc, RZ, 0xc0, !PT ;  /* 0x1ffffffc10107812 */ /* 0x000fe200078ec0ff */
[C-C-:B------:R-:W-:Y:S01]  /*0210*/  IMAD R24, R0.reuse, 0x20, R28.reuse ;  /* 0x0000002000187824 */ /* 0x140fe200078e021c */
[----:B------:R-:W-:Y:S01]  /*0220*/  CS2R R14, SRZ ;  /* 0x00000000000e7805 */ /* 0x000fe2000001ff00 */
[C-C-:B------:R-:W-:Y:S01]  /*0230*/  IMAD R21, R0.reuse, 0x30, R28.reuse ;  /* 0x0000003000157824 */ /* 0x140fe200078e021c */
[----:B------:R-:W-:Y:S01]  /*0240*/  CS2R R12, SRZ ;  /* 0x00000000000c7805 */ /* 0x000fe2000001ff00 */
[----:B------:R-:W-:Y:S01]  /*0250*/  IMAD R20, R0, 0x10, R28 ;  /* 0x0000001000147824 */ /* 0x000fe200078e021c */
[----:B------:R-:W-:-:S02]  /*0260*/  CS2R R10, SRZ ;  /* 0x00000000000a7805 */ /* 0x000fc4000001ff00 */
[----:B------:R-:W-:Y:S01]  /*0270*/  CS2R R8, SRZ ;  /* 0x0000000000087805 */ /* 0x000fe2000001ff00 */
[----:B------:R-:W-:Y:S01]  /*0280*/  UMOV UR4, URZ ;  /* 0x000000ff00047c82 */ /* 0x000fe20008000000 */
[----:B-1----:R-:W-:-:S03]  /*0290*/  IMAD.WIDE.U32 R2, R25, 0x2, R30 ;  /* 0x0000000219027825 */ /* 0x002fc600078e001e */
[----:B------:R-:W-:Y:S02]  /*02a0*/  IADD3 R2, P0, PT, R2, 0x40, RZ ;  /* 0x0000004002027810 */ /* 0x000fe40007f1e0ff */
[----:B0-----:R-:W-:Y:S02]  /*02b0*/  LOP3.LUT R4, R7, 0x3, RZ, 0xc0, !PT ;  /* 0x0000000307047812 */ /* 0x001fe400078ec0ff */
[----:B------:R-:W-:Y:S01]  /*02c0*/  SHF.R.U32.HI R7, RZ, 0x2, R7 ;  /* 0x00000002ff077819 */ /* 0x000fe20000011607 */
[----:B------:R-:W-:-:S04]  /*02d0*/  IMAD.X R3, RZ, RZ, R3, P0 ;  /* 0x000000ffff037224 */ /* 0x000fc800000e0603 */
[----:B------:R-:W-:-:S05]  /*02e0*/  IMAD.WIDE.U32 R6, R7, R6, R4 ;  /* 0x0000000607067225 */ /* 0x000fca00078e0004 */
[C---:B------:R-:W-:Y:S01]  /*02f0*/  SHF.L.U64.HI R4, R6.reuse, 0x2, R7 ;  /* 0x0000000206047819 */ /* 0x040fe20000010207 */
[----:B------:R-:W-:Y:S01]  /*0300*/  IMAD.MOV R7, RZ, RZ, -R16 ;  /* 0x000000ffff077224 */ /* 0x000fe200078e0a10 */
[----:B------:R-:W-:Y:S01]  /*0310*/  SHF.L.U32 R5, R6, 0x2, RZ ;  /* 0x0000000206057819 */ /* 0x000fe200000006ff */
[----:B------:R-:W-:-:S07]  /*0320*/  IMAD.MOV.U32 R6, RZ, RZ, R28 ;  /* 0x000000ffff067224 */ /* 0x000fce00078e001c */
.L_x_2:
[----:B------:R-:W0:Y:S01]  /*0330*/  LDC.64 R32, c[0x0][0x388] ;  /* 0x0000e200ff207b82 */ /* 0x000e220000000a00 */
[----:B------:R-:W-:-:S03]  /*0340*/  IMAD.WIDE.U32 R18, R25, 0x2, R30 ;  /* 0x0000000219127825 */ /* 0x000fc600078e001e */
[----:B------:R-:W-:-:S04]  /*0350*/  IADD3 R18, P0, PT, R18, R5, RZ ;  /* 0x0000000512127210 */ /* 0x000fc80007f1e0ff */
[----:B------:R-:W-:-:S03]  /*0360*/  IADD3.X R19, PT, PT, R19, R4, RZ, P0, !PT ;  /* 0x0000000413137210 */ /* 0x000fc600007fe4ff */
[----:B------:R-:W-:-:S04]  /*0370*/  IMAD.WIDE.U32 R26, R0, 0x10, R18 ;  /* 0x00000010001a7825 */ /* 0x000fc800078e0012 */
[----:B0-----:R-:W-:-:S03]  /*0380*/  IMAD.WIDE.U32 R16, R6, 0x2, R32 ;  /* 0x0000000206107825 */ /* 0x001fc600078e0020 */
[----:B------:R-:W-:-:S03]  /*0390*/  IADD3 R22, P0, PT, R16, R5, RZ ;  /* 0x0000000510167210 */ /* 0x000fc60007f1e0ff */
[----:B------:R-:W2:Y:S02]  /*03a0*/  LDG.E R16, desc[UR6][R18.64] ;  /* 0x0000000612107981 */ /* 0x000ea4000c1e1900 */
[----:B------:R-:W-:Y:S02]  /*03b0*/  IMAD.X R23, R17, 0x1, R4, P0 ;  /* 0x0000000111177824 */ /* 0x000fe400000e0604 */
[----:B------:R-:W2:Y:S01]  /*03c0*/  LDG.E R17, desc[UR6][R26.64] ;  /* 0x000000061a117981 */ /* 0x000ea2000c1e1900 */
[----:B------:R-:W-:-:S03]  /*03d0*/  IMAD.WIDE.U32 R34, R0, 0x10, R22 ;  /* 0x0000001000227825 */ /* 0x000fc600078e0016 */
[----:B------:R-:W2:Y:S04]  /*03e0*/  LDG.E R18, desc[UR6][R18.64+0x10] ;  /* 0x0000100612127981 */ /* 0x000ea8000c1e1900 */
[----:B------:R-:W2:Y:S04]  /*03f0*/  LDG.E R19, desc[UR6][R26.64+0x10] ;  /* 0x000010061a137981 */ /* 0x000ea8000c1e1900 */
[----:B------:R-:W2:Y:S04]  /*0400*/  LDG.E R26, desc[UR6][R22.64] ;  /* 0x00000006161a7981 */ /* 0x000ea8000c1e1900 */
[----:B------:R-:W2:Y:S04]  /*0410*/  LDG.E R27, desc[UR6][R22.64+0x10] ;  /* 0x00001006161b7981 */ /* 0x000ea8000c1e1900 */
[----:B------:R-:W3:Y:S04]  /*0420*/  LDG.E R22, desc[UR6][R34.64] ;  /* 0x0000000622167981 */ /* 0x000ee8000c1e1900 */
[----:B------:R0:W3:Y:S02]  /*0430*/  LDG.E R23, desc[UR6][R34.64+0x10] ;  /* 0x0000100622177981 */ /* 0x0000e4000c1e1900 */
[----:B0-----:R-:W-:-:S05]  /*0440*/  IADD3 R34, P0, PT, R2, R5, RZ ;  /* 0x0000000502227210 */ /* 0x001fca0007f1e0ff */
[----:B------:R-:W-:Y:S02]  /*0450*/  IMAD.X R35, R3, 0x1, R4, P0 ;  /* 0x0000000103237824 */ /* 0x000fe400000e0604 */
[----:B------:R-:W-:Y:S01]  /*0460*/  IMAD.WIDE.U32 R36, R0, 0x10, R34 ;  /* 0x0000001000247825 */ /* 0x000fe200078e0022 */
[C---:B--2---:R-:W-:Y:S08]  /*0470*/  HMMA.16816.F32 R8, R16.reuse, R26, R8 ;  /* 0x0000001a1008723c */ /* 0x044ff00000001808 */
[----:B---3--:R-:W-:Y:S01]  /*0480*/  HMMA.16816.F32 R12, R16, R22, R12 ;  /* 0x00000016100c723c */ /* 0x008fe2000000180c */
[----:B------:R-:W-:Y:S01]  /*0490*/  IMAD.WIDE.U32 R16, R20, 0x2, R32 ;  /* 0x0000000214107825 */ /* 0x000fe200078e0020 */
[----:B------:R-:W2:Y:S02]  /*04a0*/  LDG.E R19, desc[UR6][R36.64+-0x10] ;  /* 0xfffff00624137981 */ /* 0x000ea4000c1e1900 */
[----:B------:R-:W-:-:S02]  /*04b0*/  IADD3 R26, P0, PT, R16, R5, RZ ;  /* 0x00000005101a7210 */ /* 0x000fc40007f1e0ff */
[----:B------:R-:W2:Y:S03]  /*04c0*/  LDG.E R18, desc[UR6][R34.64+-0x10] ;  /* 0xfffff00622127981 */ /* 0x000ea6000c1e1900 */
[----:B------:R-:W-:Y:S01]  /*04d0*/  IMAD.X R27, R17, 0x1, R4, P0 ;  /* 0x00000001111b7824 */ /* 0x000fe200000e0604 */
[----:B------:R-:W2:Y:S04]  /*04e0*/  LDG.E R16, desc[UR6][R34.64+-0x20] ;  /* 0xffffe00622107981 */ /* 0x000ea8000c1e1900 */
[----:B------:R-:W2:Y:S04]  /*04f0*/  LDG.E R17, desc[UR6][R36.64+-0x20] ;  /* 0xffffe00624117981 */ /* 0x000ea8000c1e1900 */
[----:B------:R-:W2:Y:S04]  /*0500*/  LDG.E R22, desc[UR6][R26.64] ;  /* 0x000000061a167981 */ /* 0x000ea8000c1e1900 */
[----:B------:R0:W2:Y:S02]  /*0510*/  LDG.E R23, desc[UR6][R26.64+0x10] ;  /* 0x000010061a177981 */ /* 0x0000a4000c1e1900 */
[----:B0-----:R-:W-:Y:S01]  /*0520*/  IMAD.WIDE.U32 R26, R0, 0x10, R26 ;  /* 0x00000010001a7825 */ /* 0x001fe200078e001a */
[C---:B--2---:R-:W-:Y:S04]  /*0530*/  HMMA.16816.F32 R8, R16.reuse, R22, R8 ;  /* 0x000000161008723c */ /* 0x044fe80000001808 */
[----:B------:R-:W2:Y:S04]  /*0540*/  LDG.E R22, desc[UR6][R26.64] ;  /* 0x000000061a167981 */ /* 0x000ea8000c1e1900 */
[----:B------:R-:W2:Y:S02]  /*0550*/  LDG.E R23, desc[UR6][R26.64+0x10] ;  /* 0x000010061a177981 */ /* 0x000ea4000c1e1900 */
[----:B--2---:R-:W-:Y:S01]  /*0560*/  HMMA.16816.F32 R12, R16, R22, R12 ;  /* 0x00000016100c723c */ /* 0x004fe2000000180c */
[----:B------:R-:W-:-:S03]  /*0570*/  IMAD.WIDE.U32 R16, R24, 0x2, R32 ;  /* 0x0000000218107825 */ /* 0x000fc600078e0020 */
[----:B------:R-:W-:-:S05]  /*0580*/  IADD3 R18, P0, PT, R16, R5, RZ ;  /* 0x0000000510127210 */ /* 0x000fca0007f1e0ff */
[----:B------:R-:W-:Y:S01]  /*0590*/  IMAD.X R19, R17, 0x1, R4, P0 ;  /* 0x0000000111137824 */ /* 0x000fe200000e0604 */
[----:B------:R-:W-:-:S04]  /*05a0*/  IADD3 R36, P0, PT, R2, R5, RZ ;  /* 0x0000000502247210 */ /* 0x000fc80007f1e0ff */
[----:B------:R-:W-:Y:S01]  /*05b0*/  IADD3.X R37, PT, PT, R3, R4, RZ, P0, !PT ;  /* 0x0000000403257210 */ /* 0x000fe200007fe4ff */
[C---:B------:R-:W-:Y:S01]  /*05c0*/  IMAD.WIDE.U32 R16, R0.reuse, 0x10, R18 ;  /* 0x0000001000107825 */ /* 0x040fe200078e0012 */
[----:B------:R-:W2:Y:S03]  /*05d0*/  LDG.E R26, desc[UR6][R18.64] ;  /* 0x00000006121a7981 */ /* 0x000ea6000c1e1900 */
[----:B------:R-:W-:Y:S01]  /*05e0*/  IMAD.WIDE.U32 R36, R0, 0x10, R36 ;  /* 0x0000001000247825 */ /* 0x000fe200078e0024 */
[----:B------:R-:W2:Y:S04]  /*05f0*/  LDG.E R27, desc[UR6][R18.64+0x10] ;  /* 0x00001006121b7981 */ /* 0x000ea8000c1e1900 */
[----:B------:R-:W3:Y:S04]  /*0600*/  LDG.E R22, desc[UR6][R16.64] ;  /* 0x0000000610167981 */ /* 0x000ee8000c1e1900 */
[----:B------:R-:W3:Y:S04]  /*0610*/  LDG.E R23, desc[UR6][R16.64+0x10] ;  /* 0x0000100610177981 */ /* 0x000ee8000c1e1900 */
[----:B------:R-:W2:Y:S04]  /*0620*/  LDG.E R18, desc[UR6][R34.64+0x10] ;  /* 0x0000100622127981 */ /* 0x000ea8000c1e1900 */
[----:B------:R-:W2:Y:S04]  /*0630*/  LDG.E R19, desc[UR6][R36.64+0x10] ;  /* 0x0000100624137981 */ /* 0x000ea8000c1e1900 */
[----:B------:R-:W2:Y:S04]  /*0640*/  LDG.E R16, desc[UR6][R34.64] ;  /* 0x0000000622107981 */ /* 0x000ea8000c1e1900 */
[----:B------:R-:W2:Y:S01]  /*0650*/  LDG.E R17, desc[UR6][R36.64] ;  /* 0x0000000624117981 */ /* 0x000ea2000c1e1900 */
[----:B------:R-:W-:-:S03]  /*0660*/  IMAD.WIDE.U32 R32, R21, 0x2, R32 ;  /* 0x0000000215207825 */ /* 0x000fc600078e0020 */
[----:B------:R-:W-:-:S05]  /*0670*/  IADD3 R32, P0, PT, R32, R5, RZ ;  /* 0x0000000520207210 */ /* 0x000fca0007f1e0ff */
[----:B------:R-:W-:Y:S01]  /*0680*/  IMAD.X R33, R33, 0x1, R4, P0 ;  /* 0x0000000121217824 */ /* 0x000fe200000e0604 */
[C---:B--2---:R-:W-:Y:S04]  /*0690*/  HMMA.16816.F32 R8, R16.reuse, R26, R8 ;  /* 0x0000001a1008723c */ /* 0x044fe80000001808 */
[----:B------:R-:W2:Y:S04]  /*06a0*/  LDG.E R26, desc[UR6][R32.64] ;  /* 0x00000006201a7981 */ /* 0x000ea8000c1e1900 */
[----:B------:R0:W2:Y:S01]  /*06b0*/  LDG.E R27, desc[UR6][R32.64+0x10] ;  /* 0x00001006201b7981 */ /* 0x0000a2000c1e1900 */
[----:B---3--:R-:W-:Y:S03]  /*06c0*/  HMMA.16816.F32 R12, R16, R22, R12 ;  /* 0x00000016100c723c */ /* 0x008fe6000000180c */
[----:B------:R-:W2:Y:S04]  /*06d0*/  LDG.E R16, desc[UR6][R34.64+0x20] ;  /* 0x0000200622107981 */ /* 0x000ea8000c1e1900 */
[----:B------:R-:W2:Y:S01]  /*06e0*/  LDG.E R18, desc[UR6][R34.64+0x30] ;  /* 0x0000300622127981 */ /* 0x000ea2000c1e1900 */
[----:B0-----:R-:W-:-:S03]  /*06f0*/  IMAD.WIDE.U32 R32, R0, 0x10, R32 ;  /* 0x0000001000207825 */ /* 0x001fc600078e0020 */
[----:B------:R-:W2:Y:S04]  /*0700*/  LDG.E R17, desc[UR6][R36.64+0x20] ;  /* 0x0000200624117981 */ /* 0x000ea8000c1e1900 */
[----:B------:R-:W2:Y:S04]  /*0710*/  LDG.E R19, desc[UR6][R36.64+0x30] ;  /* 0x0000300624137981 */ /* 0x000ea8000c1e1900 */
[----:B------:R-:W3:Y:S04]  /*0720*/  LDG.E R22, desc[UR6][R32.64] ;  /* 0x0000000620167981 */ /* 0x000ee8000c1e1900 */
[----:B------:R-:W3:Y:S01]  /*0730*/  LDG.E R23, desc[UR6][R32.64+0x10] ;  /* 0x0000100620177981 */ /* 0x000ee2000c1e1900 */
[----:B------:R-:W-:-:S05]  /*0740*/  VIADD R7, R7, 0x4 ;  /* 0x0000000407077836 */ /* 0x000fca0000000000 */
[----:B------:R-:W-:Y:S01]  /*0750*/  ISETP.NE.AND P0, PT, R7, RZ, PT ;  /* 0x000000ff0700720c */ /* 0x000fe20003f05270 */
[----:B------:R-:W-:Y:S01]  /*0760*/  UIADD3 UR4, UPT, UPT, UR4, 0x40, URZ ;  /* 0x0000004004047890 */ /* 0x000fe2000fffe0ff */
[----:B------:R-:W-:Y:S01]  /*0770*/  IADD3 R2, P1, PT, R2, 0x80, RZ ;  /* 0x0000008002027810 */ /* 0x000fe20007f3e0ff */
[----:B------:R-:W-:Y:S01]  /*0780*/  VIADD R25, R25, 0x40 ;  /* 0x0000004019197836 */ /* 0x000fe20000000000 */
[C---:B------:R-:W-:Y:S01]  /*0790*/  LEA R6, R0.reuse, R6, 0x6 ;  /* 0x0000000600067211 */ /* 0x040fe200078e30ff */
[C---:B------:R-:W-:Y:S01]  /*07a0*/  IMAD R24, R0.reuse, 0x40, R24 ;  /* 0x0000004000187824 */ /* 0x040fe200078e0218 */
[----:B------:R-:W-:Y:S01]  /*07b0*/  IADD3.X R3, PT, PT, RZ, R3, RZ, P1, !PT ;  /* 0x00000003ff037210 */ /* 0x000fe20000ffe4ff */
[C---:B------:R-:W-:Y:S02]  /*07c0*/  IMAD R21, R0.reuse, 0x40, R21 ;  /* 0x0000004000157824 */ /* 0x040fe400078e0215 */
[----:B------:R-:W-:Y:S01]  /*07d0*/  IMAD R20, R0, 0x40, R20 ;  /* 0x0000004000147824 */ /* 0x000fe200078e0214 */
[C---:B--2---:R-:W-:Y:S08]  /*07e0*/  HMMA.16816.F32 R8, R16.reuse, R26, R8 ;  /* 0x0000001a1008723c */ /* 0x044ff00000001808 */
[----:B---3--:R-:W-:Y:S01]  /*07f0*/  HMMA.16816.F32 R12, R16, R22, R12 ;  /* 0x00000016100c723c */ /* 0x008fe2000000180c */
[----:B------:R-:W-:-:S04]  /*0800*/  NOP ;  /* 0x0000000000007918 */ /* 0x000fc80000000000 */
[----:B------:R-:W-:-:S15]  /*0810*/  @P0 BRA `(.L_x_2) ;  /* 0xfffffff800c40947 */ /* 0x000fde000383ffff */
.L_x_1:
[----:B------:R-:W-:-:S05]  /*0820*/  VIADD R2, R0, 0xffffffff ;  /* 0xffffffff00027836 */ /* 0x000fca0000000000 */
[----:B------:R-:W-:-:S04]  /*0830*/  LEA.HI R2, R2, 0x1, RZ, 0x1c ;  /* 0x0000000102027811 */ /* 0x000fc800078fe0ff */
[----:B------:R-:W-:-:S04]  /*0840*/  LOP3.LUT R21, R2, 0x3, RZ, 0xc0, !PT ;  /* 0x0000000302157812 */ /* 0x000fc800078ec0ff */
[----:B------:R-:W-:-:S13]  /*0850*/  ISETP.NE.AND P0, PT, R21, RZ, PT ;  /* 0x000000ff1500720c */ /* 0x000fda0003f05270 */
[----:B------:R-:W-:Y:S05]  /*0860*/  @!P0 BRA `(.L_x_0) ;  /* 0x0000000000948947 */ /* 0x000fea0003800000 */
[----:B------:R-:W0:Y:S01]  /*0870*/  S2R R3, SR_LANEID ;  /* 0x0000000000037919 */ /* 0x000e220000000000 */
[----:B------:R-:W-:Y:S01]  /*0880*/  SHF.R.U32.HI R4, RZ, 0x1, R0 ;  /* 0x00000001ff047819 */ /* 0x000fe20000011600 */
[----:B------:R-:W-:Y:S02]  /*0890*/  IMAD.MOV R21, RZ, RZ, -R21 ;  /* 0x000000ffff157224 */ /* 0x000fe400078e0a15 */
[----:B------:R-:W-:Y:S02]  /*08a0*/  IMAD R23, R0, UR4, R28 ;  /* 0x0000000400177c24 */ /* 0x000fe4000f8e021c */
[----:B------:R-:W-:Y:S01]  /*08b0*/  IMAD R24, R29, R0, UR4 ;  /* 0x000000041d187e24 */ /* 0x000fe2000f8e0200 */
[----:B0-----:R-:W-:Y:S02]  /*08c0*/  LOP3.LUT R2, R3, 0x3, RZ, 0xc0, !PT ;  /* 0x0000000303027812 */ /* 0x001fe400078ec0ff */
[----:B------:R-:W-:Y:S01]  /*08d0*/  SHF.R.U32.HI R5, RZ, 0x2, R3 ;  /* 0x00000002ff057819 */ /* 0x000fe20000011603 */
[----:B------:R-:W-:-:S04]  /*08e0*/  IMAD.MOV.U32 R3, RZ, RZ, RZ ;  /* 0x000000ffff037224 */ /* 0x000fc800078e00ff */
[----:B------:R-:W-:-:S05]  /*08f0*/  IMAD.WIDE.U32 R2, R5, R4, R2 ;  /* 0x0000000405027225 */ /* 0x000fca00078e0002 */
[C---:B------:R-:W-:Y:S02]  /*0900*/  SHF.L.U64.HI R20, R2.reuse, 0x2, R3 ;  /* 0x0000000202147819 */ /* 0x040fe40000010203 */
[----:B------:R-:W-:-:S07]  /*0910*/  SHF.L.U32 R22, R2, 0x2, RZ ;  /* 0x0000000202167819 */ /* 0x000fce00000006ff */
.L_x_3:
[----:B------:R-:W0:Y:S08]  /*0920*/  LDC.64 R2, c[0x0][0x380] ;  /* 0x0000e000ff027b82 */ /* 0x000e300000000a00 */
[----:B------:R-:W1:Y:S01]  /*0930*/  LDC.64 R4, c[0x0][0x388] ;  /* 0x0000e200ff047b82 */ /* 0x000e620000000a00 */
[----:B0-----:R-:W-:-:S03]  /*0940*/  IMAD.WIDE.U32 R2, R24, 0x2, R2 ;  /* 0x0000000218027825 */ /* 0x001fc600078e0002 */
[----:B------:R-:W-:Y:S01]  /*0950*/  IADD3 R2, P0, PT, R2, R22, RZ ;  /* 0x0000001602027210 */ /* 0x000fe20007f1e0ff */
[----:B-1----:R-:W-:-:S04]  /*0960*/  IMAD.WIDE.U32 R4, R23, 0x2, R4 ;  /* 0x0000000217047825 */ /* 0x002fc800078e0004 */
[----:B------:R-:W-:Y:S01]  /*0970*/  IMAD.X R3, R3, 0x1, R20, P0 ;  /* 0x0000000103037824 */ /* 0x000fe200000e0614 */
[----:B------:R-:W-:Y:S01]  /*0980*/  IADD3 R30, P1, PT, R4, R22, RZ ;  /* 0x00000016041e7210 */ /* 0x000fe20007f3e0ff */
[----:B------:R-:W-:-:S03]  /*0990*/  IMAD.WIDE.U32 R16, R0, 0x10, R2 ;  /* 0x0000001000107825 */ /* 0x000fc600078e0002 */
[----:B------:R-:W2:Y:S01]  /*09a0*/  LDG.E R4, desc[UR6][R2.64] ;  /* 0x0000000602047981 */ /* 0x000ea2000c1e1900 */
[----:B------:R-:W-:-:S03]  /*09b0*/  IMAD.X R31, R5, 0x1, R20, P1 ;  /* 0x00000001051f7824 */ /* 0x000fc600008e0614 */
[----:B------:R-:W2:Y:S01]  /*09c0*/  LDG.E R6, desc[UR6][R2.64+0x10] ;  /* 0x0000100602067981 */ /* 0x000ea2000c1e1900 */
[----:B------:R-:W-:-:S03]  /*09d0*/  IMAD.WIDE.U32 R26, R0, 0x10, R30 ;  /* 0x00000010001a7825 */ /* 0x000fc600078e001e */
[----:B------:R-:W2:Y:S04]  /*09e0*/  LDG.E R18, desc[UR6][R30.64] ;  /* 0x000000061e127981 */ /* 0x000ea8000c1e1900 */
[----:B------:R-:W2:Y:S04]  /*09f0*/  LDG.E R19, desc[UR6][R30.64+0x10] ;  /* 0x000010061e137981 */ /* 0x000ea8000c1e1900 */
[----:B------:R-:W2:Y:S04]  /*0a00*/  LDG.E R5, desc[UR6][R16.64] ;  /* 0x0000000610057981 */ /* 0x000ea8000c1e1900 */
[----:B------:R-:W2:Y:S04]  /*0a10*/  LDG.E R7, desc[UR6][R16.64+0x10] ;  /* 0x0000100610077981 */ /* 0x000ea8000c1e1900 */
[----:B------:R-:W3:Y:S04]  /*0a20*/  LDG.E R32, desc[UR6][R26.64] ;  /* 0x000000061a207981 */ /* 0x000ee8000c1e1900 */
[----:B------:R-:W3:Y:S01]  /*0a30*/  LDG.E R33, desc[UR6][R26.64+0x10] ;  /* 0x000010061a217981 */ /* 0x000ee2000c1e1900 */
[----:B------:R-:W-:-:S05]  /*0a40*/  VIADD R21, R21, 0x1 ;  /* 0x0000000115157836 */ /* 0x000fca0000000000 */
[----:B------:R-:W-:Y:S01]  /*0a50*/  ISETP.NE.AND P0, PT, R21, RZ, PT ;  /* 0x000000ff1500720c */ /* 0x000fe20003f05270 */
[----:B------:R-:W-:Y:S01]  /*0a60*/  IMAD R23, R0, 0x10, R23 ;  /* 0x0000001000177824 */ /* 0x000fe200078e0217 */
[----:B------:R-:W-:Y:S01]  /*0a70*/  IADD3 R24, PT, PT, R24, 0x10, RZ ;  /* 0x0000001018187810 */ /* 0x000fe20007ffe0ff */
[C---:B--2---:R-:W-:Y:S08]  /*0a80*/  HMMA.16816.F32 R8, R4.reuse, R18, R8 ;  /* 0x000000120408723c */ /* 0x044ff00000001808 */
[----:B---3--:R-:W-:Y:S02]  /*0a90*/  HMMA.16816.F32 R12, R4, R32, R12 ;  /* 0x00000020040c723c */ /* 0x008fe4000000180c */
[----:B------:R-:W-:-:S03]  /*0aa0*/  NOP ;  /* 0x0000000000007918 */ /* 0x000fc60000000000 */
[----:B------:R-:W-:-:S15]  /*0ab0*/  @P0 BRA `(.L_x_3) ;  /* 0xfffffffc00980947 */ /* 0x000fde000383ffff */
.L_x_0:
[----:B------:R-:W0:Y:S01]  /*0ac0*/  S2R R3, SR_LANEID ;  /* 0x0000000000037919 */ /* 0x000e220000000000 */
[----:B------:R-:W1:Y:S01]  /*0ad0*/  LDCU.64 UR4, c[0x0][0x390] ;  /* 0x00007200ff0477ac */ /* 0x000e620008000a00 */
[----:B------:R-:W-:Y:S01]  /*0ae0*/  IMAD R17, R29, R0, RZ ;  /* 0x000000001d117224 */ /* 0x000fe200078e02ff */
[----:B------:R-:W-:-:S04]  /*0af0*/  SHF.R.U32.HI R19, RZ, 0x1, R0 ;  /* 0x00000001ff137819 */ /* 0x000fc80000011600 */
[----:B------:R-:W-:-:S04]  /*0b00*/  IADD3 R28, P0, PT, R28, R17, RZ ;  /* 0x000000111c1c7210 */ /* 0x000fc80007f1e0ff */
[----:B------:R-:W-:Y:S02]  /*0b10*/  LEA.HI.X.SX32 R17, R17, RZ, 0x1, P0 ;  /* 0x000000ff11117211 */ /* 0x000fe400000f0eff */
[----:B-1----:R-:W-:Y:S02]  /*0b20*/  LEA R7, P0, R28, UR4, 0x2 ;  /* 0x000000041c077c11 */ /* 0x002fe4000f8010ff */
[----:B0-----:R-:W-:Y:S02]  /*0b30*/  LOP3.LUT R2, R3, 0x3, RZ, 0xc0, !PT ;  /* 0x0000000303027812 */ /* 0x001fe400078ec0ff */
[----:B------:R-:W-:Y:S01]  /*0b40*/  SHF.R.U32.HI R5, RZ, 0x2, R3 ;  /* 0x00000002ff057819 */ /* 0x000fe20000011603 */
[----:B------:R-:W-:-:S04]  /*0b50*/  IMAD.MOV.U32 R3, RZ, RZ, RZ ;  /* 0x000000ffff037224 */ /* 0x000fc800078e00ff */
[----:B------:R-:W-:Y:S01]  /*0b60*/  IMAD.WIDE.U32 R4, R5, R19, R2 ;  /* 0x0000001305047225 */ /* 0x000fe200078e0002 */
[----:B------:R-:W-:Y:S02]  /*0b70*/  LEA.HI.X R3, R28, UR5, R17, 0x2, P0 ;  /* 0x000000051c037c11 */ /* 0x000fe400080f1411 */
[----:B------:R-:W-:-:S04]  /*0b80*/  LEA R2, P0, R4, R7, 0x3 ;  /* 0x0000000704027211 */ /* 0x000fc800078018ff */
[----:B------:R-:W-:-:S03]  /*0b90*/  LEA.HI.X R3, R4, R3, R5, 0x3, P0 ;  /* 0x0000000304037211 */ /* 0x000fc600000f1c05 */
[----:B------:R-:W-:Y:S02]  /*0ba0*/  IMAD.WIDE.U32 R4, R19, 0x40, R2 ;  /* 0x0000004013047825 */ /* 0x000fe400078e0002 */
[----:B------:R-:W-:Y:S04]  /*0bb0*/  STG.E.64 desc[UR6][R2.64], R8 ;  /* 0x0000000802007986 */ /* 0x000fe8000c101b06 */
[----:B------:R-:W-:Y:S04]  /*0bc0*/  STG.E.64 desc[UR6][R4.64], R10 ;  /* 0x0000000a04007986 */ /* 0x000fe8000c101b06 */
[----:B------:R-:W-:Y:S04]  /*0bd0*/  STG.E.64 desc[UR6][R2.64+0x20], R12 ;  /* 0x0000200c02007986 */ /* 0x000fe8000c101b06 */
[----:B------:R-:W-:Y:S01]  /*0be0*/  STG.E.64 desc[UR6][R4.64+0x20], R14 ;  /* 0x0000200e04007986 */ /* 0x000fe2000c101b06 */
[----:B------:R-:W-:Y:S05]  /*0bf0*/  EXIT ;  /* 0x000000000000794d */ /* 0x000fea0003800000 */
.L_x_4:
[----:B------:R-:W-:-:S00]  /*0c00*/  BRA `(.L_x_4) ;  /* 0xfffffffc00fc7947 */ /* 0x000fc0000383ffff */
[----:B------:R-:W-:-:S00]  /*0c10*/  NOP ;  /* 0x0000000000007918 */ /* 0x000fc00000000000 */
        /* <DEDUP_REMOVED lines=14> */
.L_x_5:


//--------------------- .nv.shared.reserved.0     --------------------------
	.section	.nv.shared.reserved.0,"aw",@nobits
	.weak		__nv_reservedSMEM_offset_0_alias
	.size		__nv_reservedSMEM_offset_0_alias, 0, 64
	.other		__nv_reservedSMEM_offset_0_alias,@"STO_CUDA_RESERVED_SHARED STV_DEFAULT"
__nv_reservedSMEM_offset_0_alias:
	.zero		0
	.zero		64


//--------------------- .nv.constant0._Z25matrixMulTensorCoreKernelP6__halfS0_Pfi --------------------------
	.section	.nv.constant0._Z25matrixMulTensorCoreKernelP6__halfS0_Pfi,"a",@progbits
	.sectionflags	@""
	.align	4
.nv.constant0._Z25matrixMulTensorCoreKernelP6__halfS0_Pfi:
	.zero		924


//--------------------- SYMBOLS --------------------------

	.type		.nv.reservedSmem.offset0,@object
	.size		.nv.reservedSmem.offset0,0x4
